//
// Generated by NVIDIA NVVM Compiler
//
// Compiler Build ID: CL-36424714
// Cuda compilation tools, release 13.0, V13.0.88
// Based on NVVM 20.0.0
//

.version 9.0
.target sm_100
.address_size 64

	// .globl	_Z11back_swigluPfS_S_ii

.visible .entry _Z11back_swigluPfS_S_ii(
	.param .u64 .ptr .align 1 _Z11back_swigluPfS_S_ii_param_0,
	.param .u64 .ptr .align 1 _Z11back_swigluPfS_S_ii_param_1,
	.param .u64 .ptr .align 1 _Z11back_swigluPfS_S_ii_param_2,
	.param .u32 _Z11back_swigluPfS_S_ii_param_3,
	.param .u32 _Z11back_swigluPfS_S_ii_param_4
)
{
	.reg .pred 	%p<4>;
	.reg .b32 	%r<14>;
	.reg .b32 	%f<22>;
	.reg .b64 	%rd<11>;

	ld.param.u64 	%rd1, [_Z11back_swigluPfS_S_ii_param_0];
	ld.param.u64 	%rd2, [_Z11back_swigluPfS_S_ii_param_1];
	ld.param.u64 	%rd3, [_Z11back_swigluPfS_S_ii_param_2];
	ld.param.u32 	%r4, [_Z11back_swigluPfS_S_ii_param_3];
	ld.param.u32 	%r3, [_Z11back_swigluPfS_S_ii_param_4];
	mov.u32 	%r5, %tid.x;
	mov.u32 	%r6, %ctaid.x;
	mov.u32 	%r7, %ntid.x;
	mad.lo.s32 	%r1, %r6, %r7, %r5;
	mov.u32 	%r8, %tid.y;
	mov.u32 	%r9, %ctaid.y;
	mov.u32 	%r10, %ntid.y;
	mad.lo.s32 	%r2, %r9, %r10, %r8;
	setp.ge.s32 	%p1, %r2, %r4;
	setp.ge.s32 	%p2, %r1, %r3;
	or.pred  	%p3, %p1, %p2;
	@%p3 bra 	$L__BB0_2;
	cvta.to.global.u64 	%rd4, %rd2;
	cvta.to.global.u64 	%rd5, %rd1;
	cvta.to.global.u64 	%rd6, %rd3;
	mad.lo.s32 	%r11, %r3, %r2, %r1;
	mul.wide.s32 	%rd7, %r11, 4;
	add.s64 	%rd8, %rd4, %rd7;
	ld.global.f32 	%f1, [%rd8];
	fma.rn.f32 	%f2, %f1, 0fBBBB989D, 0f3F000000;
	cvt.sat.f32.f32 	%f3, %f2;
	mov.f32 	%f4, 0f4B400001;
	mov.f32 	%f5, 0f437C0000;
	fma.rm.f32 	%f6, %f3, %f5, %f4;
	add.f32 	%f7, %f6, 0fCB40007F;
	neg.f32 	%f8, %f7;
	fma.rn.f32 	%f9, %f1, 0fBFB8AA3B, %f8;
	fma.rn.f32 	%f10, %f1, 0fB2A57060, %f9;
	mov.b32 	%r12, %f6;
	shl.b32 	%r13, %r12, 23;
	mov.b32 	%f11, %r13;
	ex2.approx.ftz.f32 	%f12, %f10;
	fma.rn.f32 	%f13, %f12, %f11, 0f3F800000;
	rcp.rn.f32 	%f14, %f13;
	mul.f32 	%f15, %f1, %f14;
	mov.f32 	%f16, 0f3F800000;
	sub.f32 	%f17, %f16, %f14;
	fma.rn.f32 	%f18, %f1, %f17, 0f40000000;
	mul.f32 	%f19, %f15, %f18;
	add.s64 	%rd9, %rd5, %rd7;
	ld.global.f32 	%f20, [%rd9];
	mul.f32 	%f21, %f20, %f19;
	add.s64 	%rd10, %rd6, %rd7;
	st.global.f32 	[%rd10], %f21;
$L__BB0_2:
	ret;

}


// ===== COMPILED SASS (sm_100) =====

	.target	sm_100

	.elftype	@"ET_EXEC"


//--------------------- .note.nv.tkinfo           --------------------------
	.section	.note.nv.tkinfo,"",@"SHT_NOTE"
	.sectionflags	@"SHF_NOTE_NV_TKINFO"
	.tkinfo
        /*0018*/ 	.word	0x00000002
        /*0030*/ 	.string	""
        /*0030*/ 	.string	"ptxas"
        /*0030*/ 	.string	"Cuda compilation tools, release 13.0, V13.0.88"
        /*0030*/ 	.string	"Build cuda_13.0.r13.0/compiler.36424714_0"
        /*0030*/ 	.string	"-arch sm_100 -m 64 "



//--------------------- .note.nv.cuinfo           --------------------------
	.section	.note.nv.cuinfo,"",@"SHT_NOTE"
	.sectionflags	@"SHF_NOTE_NV_CUINFO"
        /*0018*/ 	.short	0x0002
        /*001a*/ 	.short	0x0064
        /*001c*/ 	.short	0x0082
	.zero		2


//--------------------- .nv.info                  --------------------------
	.section	.nv.info,"",@"SHT_CUDA_INFO"
	.align	4


	//----- nvinfo : EIATTR_REGCOUNT
	.align		4
        /*0000*/ 	.byte	0x04, 0x2f
        /*0002*/ 	.short	(.L_1 - .L_0)
	.align		4
.L_0:
        /*0004*/ 	.word	index@(_Z11back_swigluPfS_S_ii)
        /*0008*/ 	.word	0x0000000f


	//----- nvinfo : EIATTR_FRAME_SIZE
	.align		4
.L_1:
        /*000c*/ 	.byte	0x04, 0x11
        /*000e*/ 	.short	(.L_3 - .L_2)
	.align		4
.L_2:
        /*0010*/ 	.word	index@($__internal_0_$__cuda_sm20_rcp_rn_f32_slowpath)
        /*0014*/ 	.word	0x00000000


	//----- nvinfo : EIATTR_FRAME_SIZE
	.align		4
.L_3:
        /*0018*/ 	.byte	0x04, 0x11
        /*001a*/ 	.short	(.L_5 - .L_4)
	.align		4
.L_4:
        /*001c*/ 	.word	index@(_Z11back_swigluPfS_S_ii)
        /*0020*/ 	.word	0x00000000


	//----- nvinfo : EIATTR_MIN_STACK_SIZE
	.align		4
.L_5:
        /*0024*/ 	.byte	0x04, 0x12
        /*0026*/ 	.short	(.L_7 - .L_6)
	.align		4
.L_6:
        /*0028*/ 	.word	index@(_Z11back_swigluPfS_S_ii)
        /*002c*/ 	.word	0x00000000
.L_7:


//--------------------- .nv.compat                --------------------------
	.section	.nv.compat,"",@"SHT_CUDA_COMPAT_INFO"
	.align	4
        /*0000*/ 	.byte	0x02, 0x09, 0x00, 0x00, 0x02, 0x02, 0x01, 0x00, 0x02, 0x05, 0x05, 0x00, 0x03, 0x07, 0x01, 0x01
        /*0010*/ 	.byte	0x02, 0x03, 0x00, 0x00, 0x02, 0x06, 0x01, 0x00, 0x04, 0x0b, 0x08, 0x00, 0x09, 0x00, 0x00, 0x00
        /*0020*/ 	.byte	0x00, 0x00, 0x00, 0x00


//--------------------- .nv.info._Z11back_swigluPfS_S_ii --------------------------
	.section	.nv.info._Z11back_swigluPfS_S_ii,"",@"SHT_CUDA_INFO"
	.sectionflags	@""
	.align	4


	//----- nvinfo : EIATTR_CUDA_API_VERSION
	.align		4
        /*0000*/ 	.byte	0x04, 0x37
        /*0002*/ 	.short	(.L_9 - .L_8)
.L_8:
        /*0004*/ 	.word	0x00000082


	//----- nvinfo : EIATTR_KPARAM_INFO
	.align		4
.L_9:
        /*0008*/ 	.byte	0x04, 0x17
        /*000a*/ 	.short	(.L_11 - .L_10)
.L_10:
        /*000c*/ 	.word	0x00000000
        /*0010*/ 	.short	0x0004
        /*0012*/ 	.short	0x001c
        /*0014*/ 	.byte	0x00, 0xf0, 0x11, 0x00


	//----- nvinfo : EIATTR_KPARAM_INFO
	.align		4
.L_11:
        /*0018*/ 	.byte	0x04, 0x17
        /*001a*/ 	.short	(.L_13 - .L_12)
.L_12:
        /*001c*/ 	.word	0x00000000
        /*0020*/ 	.short	0x0003
        /*0022*/ 	.short	0x0018
        /*0024*/ 	.byte	0x00, 0xf0, 0x11, 0x00


	//----- nvinfo : EIATTR_KPARAM_INFO
	.align		4
.L_13:
        /*0028*/ 	.byte	0x04, 0x17
        /*002a*/ 	.short	(.L_15 - .L_14)
.L_14:
        /*002c*/ 	.word	0x00000000
        /*0030*/ 	.short	0x0002
        /*0032*/ 	.short	0x0010
        /*0034*/ 	.byte	0x00, 0xf5, 0x21, 0x00


	//----- nvinfo : EIATTR_KPARAM_INFO
	.align		4
.L_15:
        /*0038*/ 	.byte	0x04, 0x17
        /*003a*/ 	.short	(.L_17 - .L_16)
.L_16:
        /*003c*/ 	.word	0x00000000
        /*0040*/ 	.short	0x0001
        /*0042*/ 	.short	0x0008
        /*0044*/ 	.byte	0x00, 0xf5, 0x21, 0x00


	//----- nvinfo : EIATTR_KPARAM_INFO
	.align		4
.L_17:
        /*0048*/ 	.byte	0x04, 0x17
        /*004a*/ 	.short	(.L_19 - .L_18)
.L_18:
        /*004c*/ 	.word	0x00000000
        /*0050*/ 	.short	0x0000
        /*0052*/ 	.short	0x0000
        /*0054*/ 	.byte	0x00, 0xf5, 0x21, 0x00


	//----- nvinfo : EIATTR_SPARSE_MMA_MASK
	.align		4
.L_19:
        /*0058*/ 	.byte	0x03, 0x50
        /*005a*/ 	.short	0x0000


	//----- nvinfo : EIATTR_MAXREG_COUNT
	.align		4
        /*005c*/ 	.byte	0x03, 0x1b
        /*005e*/ 	.short	0x00ff


	//----- nvinfo : EIATTR_MERCURY_ISA_VERSION
	.align		4
        /*0060*/ 	.byte	0x03, 0x5f
        /*0062*/ 	.short	0x0101


	//----- nvinfo : EIATTR_VRC_CTA_INIT_COUNT
	.align		4
        /*0064*/ 	.byte	0x02, 0x4a
	.zero		1
	.zero		1


	//----- nvinfo : EIATTR_EXIT_INSTR_OFFSETS
	.align		4
        /*0068*/ 	.byte	0x04, 0x1c
        /*006a*/ 	.short	(.L_21 - .L_20)


	//   ....[0]....
.L_20:
        /*006c*/ 	.word	0x000000c0


	//   ....[1]....
        /*0070*/ 	.word	0x00000340


	//----- nvinfo : EIATTR_CRS_STACK_SIZE
	.align		4
.L_21:
        /*0074*/ 	.byte	0x04, 0x1e
        /*0076*/ 	.short	(.L_23 - .L_22)
.L_22:
        /*0078*/ 	.word	0x00000000


	//----- nvinfo : EIATTR_CBANK_PARAM_SIZE
	.align		4
.L_23:
        /*007c*/ 	.byte	0x03, 0x19
        /*007e*/ 	.short	0x0020


	//----- nvinfo : EIATTR_PARAM_CBANK
	.align		4
        /*0080*/ 	.byte	0x04, 0x0a
        /*0082*/ 	.short	(.L_25 - .L_24)
	.align		4
.L_24:
        /*0084*/ 	.word	index@(.nv.constant0._Z11back_swigluPfS_S_ii)
        /*0088*/ 	.short	0x0380
        /*008a*/ 	.short	0x0020


	//----- nvinfo : EIATTR_SW_WAR
	.align		4
.L_25:
        /*008c*/ 	.byte	0x04, 0x36
        /*008e*/ 	.short	(.L_27 - .L_26)
.L_26:
        /*0090*/ 	.word	0x00000008
.L_27:


//--------------------- .nv.callgraph             --------------------------
	.section	.nv.callgraph,"",@"SHT_CUDA_CALLGRAPH"
	.align	4
	.sectionentsize	8
	.align		4
        /*0000*/ 	.word	0x00000000
	.align		4
        /*0004*/ 	.word	0xffffffff
	.align		4
        /*0008*/ 	.word	0x00000000
	.align		4
        /*000c*/ 	.word	0xfffffffe
	.align		4
        /*0010*/ 	.word	0x00000000
	.align		4
        /*0014*/ 	.word	0xfffffffd
	.align		4
        /*0018*/ 	.word	0x00000000
	.align		4
        /*001c*/ 	.word	0xfffffffc


//--------------------- .text._Z11back_swigluPfS_S_ii --------------------------
	.section	.text._Z11back_swigluPfS_S_ii,"ax",@progbits
	.align	128
        .global         _Z11back_swigluPfS_S_ii
        .type           _Z11back_swigluPfS_S_ii,@function
        .size           _Z11back_swigluPfS_S_ii,(.L_x_8 - _Z11back_swigluPfS_S_ii)
        .other          _Z11back_swigluPfS_S_ii,@"STO_CUDA_ENTRY STV_DEFAULT"
_Z11back_swigluPfS_S_ii:
.text._Z11back_swigluPfS_S_ii:
[----:B------:R-:W-:Y:S01]  /*0000*/  LDC R1, c[0x0][0x37c] ;  /* 0x0000df00ff017b82 */ /* 0x000fe20000000800 */
[----:B------:R-:W0:Y:S07]  /*0010*/  S2R R3, SR_TID.X ;  /* 0x0000000000037919 */ /* 0x000e2e0000002100 */
[----:B------:R-:W0:Y:S01]  /*0020*/  S2UR UR4, SR_CTAID.X ;  /* 0x00000000000479c3 */ /* 0x000e220000002500 */
[----:B------:R-:W1:Y:S01]  /*0030*/  LDCU.64 UR6, c[0x0][0x398] ;  /* 0x00007300ff0677ac */ /* 0x000e620008000a00 */
[----:B------:R-:W2:Y:S06]  /*0040*/  S2R R2, SR_TID.Y ;  /* 0x0000000000027919 */ /* 0x000eac0000002200 */
[----:B------:R-:W0:Y:S08]  /*0050*/  LDC R0, c[0x0][0x360] ;  /* 0x0000d800ff007b82 */ /* 0x000e300000000800 */
[----:B------:R-:W2:Y:S08]  /*0060*/  S2UR UR5, SR_CTAID.Y ;  /* 0x00000000000579c3 */ /* 0x000eb00000002600 */
[----:B------:R-:W2:Y:S01]  /*0070*/  LDC R5, c[0x0][0x364] ;  /* 0x0000d900ff057b82 */ /* 0x000ea20000000800 */
[----:B0-----:R-:W-:-:S05]  /*0080*/  IMAD R3, R0, UR4, R3 ;  /* 0x0000000400037c24 */ /* 0x001fca000f8e0203 */
[----:B-1----:R-:W-:Y:S01]  /*0090*/  ISETP.GE.AND P0, PT, R3, UR7, PT ;  /* 0x0000000703007c0c */ /* 0x002fe2000bf06270 */
[----:B--2---:R-:W-:-:S05]  /*00a0*/  IMAD R0, R5, UR5, R2 ;  /* 0x0000000505007c24 */ /* 0x004fca000f8e0202 */
[----:B------:R-:W-:-:S13]  /*00b0*/  ISETP.GE.OR P0, PT, R0, UR6, P0 ;  /* 0x0000000600007c0c */ /* 0x000fda0008706670 */
[----:B------:R-:W-:Y:S05]  /*00c0*/  @P0 EXIT ;  /* 0x000000000000094d */ /* 0x000fea0003800000 */
[----:B------:R-:W0:Y:S01]  /*00d0*/  LDC.64 R4, c[0x0][0x388] ;  /* 0x0000e200ff047b82 */ /* 0x000e220000000a00 */
[----:B------:R-:W1:Y:S01]  /*00e0*/  LDCU.64 UR4, c[0x0][0x358] ;  /* 0x00006b00ff0477ac */ /* 0x000e620008000a00 */
[----:B------:R-:W-:-:S04]  /*00f0*/  IMAD R3, R0, UR7, R3 ;  /* 0x0000000700037c24 */ /* 0x000fc8000f8e0203 */
[----:B0-----:R-:W-:-:S06]  /*0100*/  IMAD.WIDE R4, R3, 0x4, R4 ;  /* 0x0000000403047825 */ /* 0x001fcc00078e0204 */
[----:B-1----:R-:W2:Y:S01]  /*0110*/  LDG.E R4, desc[UR4][R4.64] ;  /* 0x0000000404047981 */ /* 0x002ea2000c1e1900 */
[----:B------:R-:W-:Y:S02]  /*0120*/  HFMA2 R7, -RZ, RZ, 0.96630859375, -0.0022525787353515625 ;  /* 0x3bbb989dff077431 */ /* 0x000fe400000001ff */
[----:B------:R-:W-:Y:S01]  /*0130*/  IMAD.MOV.U32 R9, RZ, RZ, 0x437c0000 ;  /* 0x437c0000ff097424 */ /* 0x000fe200078e00ff */
[----:B------:R-:W-:Y:S02]  /*0140*/  BSSY.RECONVERGENT B0, `(.L_x_0) ;  /* 0x0000014000007945 */ /* 0x000fe40003800200 */
[----:B--2---:R-:W-:-:S04]  /*0150*/  FFMA.SAT R0, R4, -R7, 0.5 ;  /* 0x3f00000004007423 */ /* 0x004fc80000002807 */
[----:B------:R-:W-:-:S04]  /*0160*/  FFMA.RM R0, R0, R9, 12582913 ;  /* 0x4b40000100007423 */ /* 0x000fc80000004009 */
[C---:B------:R-:W-:Y:S01]  /*0170*/  FADD R7, R0.reuse, -12583039 ;  /* 0xcb40007f00077421 */ /* 0x040fe20000000000 */
[----:B------:R-:W-:-:S03]  /*0180*/  SHF.L.U32 R0, R0, 0x17, RZ ;  /* 0x0000001700007819 */ /* 0x000fc600000006ff */
[----:B------:R-:W-:-:S04]  /*0190*/  FFMA R7, R4, -1.4426950216293334961, -R7 ;  /* 0xbfb8aa3b04077823 */ /* 0x000fc80000000807 */
[----:B------:R-:W-:-:S06]  /*01a0*/  FFMA R7, R4, -1.925963033500011079e-08, R7 ;  /* 0xb2a5706004077823 */ /* 0x000fcc0000000007 */
[----:B------:R-:W0:Y:S02]  /*01b0*/  MUFU.EX2 R7, R7 ;  /* 0x0000000700077308 */ /* 0x000e240000000800 */
[----:B0-----:R-:W-:-:S04]  /*01c0*/  FFMA R0, R0, R7, 1 ;  /* 0x3f80000000007423 */ /* 0x001fc80000000007 */
[----:B------:R-:W-:-:S05]  /*01d0*/  VIADD R2, R0, 0x1800000 ;  /* 0x0180000000027836 */ /* 0x000fca0000000000 */
[----:B------:R-:W-:-:S04]  /*01e0*/  LOP3.LUT R2, R2, 0x7f800000, RZ, 0xc0, !PT ;  /* 0x7f80000002027812 */ /* 0x000fc800078ec0ff */
[----:B------:R-:W-:-:S13]  /*01f0*/  ISETP.GT.U32.AND P0, PT, R2, 0x1ffffff, PT ;  /* 0x01ffffff0200780c */ /* 0x000fda0003f04070 */
[----:B------:R-:W-:Y:S05]  /*0200*/  @P0 BRA `(.L_x_1) ;  /* 0x00000000000c0947 */ /* 0x000fea0003800000 */
[----:B------:R-:W-:-:S07]  /*0210*/  MOV R6, 0x230 ;  /* 0x0000023000067802 */ /* 0x000fce0000000f00 */
[----:B------:R-:W-:Y:S05]  /*0220*/  CALL.REL.NOINC `($__internal_0_$__cuda_sm20_rcp_rn_f32_slowpath) ;  /* 0x0000000000487944 */ /* 0x000fea0003c00000 */
[----:B------:R-:W-:Y:S05]  /*0230*/  BRA `(.L_x_2) ;  /* 0x0000000000107947 */ /* 0x000fea0003800000 */
.L_x_1:
[----:B------:R-:W0:Y:S02]  /*0240*/  MUFU.RCP R5, R0 ;  /* 0x0000000000057308 */ /* 0x000e240000001000 */
[----:B0-----:R-:W-:-:S04]  /*0250*/  FFMA R2, R0, R5, -1 ;  /* 0xbf80000000027423 */ /* 0x001fc80000000005 */
[----:B------:R-:W-:-:S04]  /*0260*/  FADD.FTZ R2, -R2, -RZ ;  /* 0x800000ff02027221 */ /* 0x000fc80000010100 */
[----:B------:R-:W-:-:S07]  /*0270*/  FFMA R5, R5, R2, R5 ;  /* 0x0000000205057223 */ /* 0x000fce0000000005 */
.L_x_2:
[----:B------:R-:W-:Y:S05]  /*0280*/  BSYNC.RECONVERGENT B0 ;  /* 0x0000000000007941 */ /* 0x000fea0003800200 */
.L_x_0:
[----:B------:R-:W0:Y:S08]  /*0290*/  LDC.64 R6, c[0x0][0x380] ;  /* 0x0000e000ff067b82 */ /* 0x000e300000000a00 */
[----:B------:R-:W1:Y:S01]  /*02a0*/  LDC.64 R8, c[0x0][0x390] ;  /* 0x0000e400ff087b82 */ /* 0x000e620000000a00 */
[----:B0-----:R-:W-:-:S06]  /*02b0*/  IMAD.WIDE R6, R3, 0x4, R6 ;  /* 0x0000000403067825 */ /* 0x001fcc00078e0206 */
[----:B------:R-:W2:Y:S01]  /*02c0*/  LDG.E R7, desc[UR4][R6.64] ;  /* 0x0000000406077981 */ /* 0x000ea2000c1e1900 */
[----:B------:R-:W-:Y:S01]  /*02d0*/  FADD R11, -R5, 1 ;  /* 0x3f800000050b7421 */ /* 0x000fe20000000100 */
[----:B------:R-:W-:Y:S01]  /*02e0*/  FMUL R5, R4, R5 ;  /* 0x0000000504057220 */ /* 0x000fe20000400000 */
[----:B-1----:R-:W-:-:S04]  /*02f0*/  IMAD.WIDE R2, R3, 0x4, R8 ;  /* 0x0000000403027825 */ /* 0x002fc800078e0208 */
[----:B------:R-:W-:-:S04]  /*0300*/  FFMA R4, R4, R11, 2 ;  /* 0x4000000004047423 */ /* 0x000fc8000000000b */
[----:B------:R-:W-:-:S04]  /*0310*/  FMUL R4, R5, R4 ;  /* 0x0000000405047220 */ /* 0x000fc80000400000 */
[----:B--2---:R-:W-:-:S05]  /*0320*/  FMUL R5, R4, R7 ;  /* 0x0000000704057220 */ /* 0x004fca0000400000 */
[----:B------:R-:W-:Y:S01]  /*0330*/  STG.E desc[UR4][R2.64], R5 ;  /* 0x0000000502007986 */ /* 0x000fe2000c101904 */
[----:B------:R-:W-:Y:S05]  /*0340*/  EXIT ;  /* 0x000000000000794d */ /* 0x000fea0003800000 */
        .weak           $__internal_0_$__cuda_sm20_rcp_rn_f32_slowpath
        .type           $__internal_0_$__cuda_sm20_rcp_rn_f32_slowpath,@function
        .size           $__internal_0_$__cuda_sm20_rcp_rn_f32_slowpath,(.L_x_8 - $__internal_0_$__cuda_sm20_rcp_rn_f32_slowpath)
$__internal_0_$__cuda_sm20_rcp_rn_f32_slowpath:
[----:B------:R-:W-:Y:S01]  /*0350*/  SHF.L.U32 R2, R0, 0x1, RZ ;  /* 0x0000000100027819 */ /* 0x000fe200000006ff */
[----:B------:R-:W-:Y:S03]  /*0360*/  BSSY.RECONVERGENT B1, `(.L_x_3) ;  /* 0x0000030000017945 */ /* 0x000fe60003800200 */
[----:B------:R-:W-:-:S04]  /*0370*/  SHF.R.U32.HI R2, RZ, 0x18, R2 ;  /* 0x00000018ff027819 */ /* 0x000fc80000011602 */
[----:B------:R-:W-:-:S13]  /*0380*/  ISETP.NE.U32.AND P0, PT, R2, RZ, PT ;  /* 0x000000ff0200720c */ /* 0x000fda0003f05070 */
[----:B------:R-:W-:Y:S05]  /*0390*/  @P0 BRA `(.L_x_4) ;  /* 0x0000000000280947 */ /* 0x000fea0003800000 */
[----:B------:R-:W-:-:S05]  /*03a0*/  IMAD.SHL.U32 R2, R0, 0x2, RZ ;  /* 0x0000000200027824 */ /* 0x000fca00078e00ff */
[----:B------:R-:W-:-:S13]  /*03b0*/  ISETP.NE.AND P0, PT, R2, RZ, PT ;  /* 0x000000ff0200720c */ /* 0x000fda0003f05270 */
[----:B------:R-:W-:Y:S01]  /*03c0*/  @P0 FFMA R7, R0, 1.84467440737095516160e+19, RZ ;  /* 0x5f80000000070823 */ /* 0x000fe200000000ff */
[----:B------:R-:W-:Y:S08]  /*03d0*/  @!P0 MUFU.RCP R5, R0 ;  /* 0x0000000000058308 */ /* 0x000ff00000001000 */
[----:B------:R-:W0:Y:S02]  /*03e0*/  @P0 MUFU.RCP R2, R7 ;  /* 0x0000000700020308 */ /* 0x000e240000001000 */
[----:B0-----:R-:W-:-:S04]  /*03f0*/  @P0 FFMA R8, R7, R2, -1 ;  /* 0xbf80000007080423 */ /* 0x001fc80000000002 */
[----:B------:R-:W-:-:S04]  /*0400*/  @P0 FADD.FTZ R9, -R8, -RZ ;  /* 0x800000ff08090221 */ /* 0x000fc80000010100 */
[----:B------:R-:W-:-:S04]  /*0410*/  @P0 FFMA R2, R2, R9, R2 ;  /* 0x0000000902020223 */ /* 0x000fc80000000002 */
[----:B------:R-:W-:Y:S01]  /*0420*/  @P0 FFMA R5, R2, 1.84467440737095516160e+19, RZ ;  /* 0x5f80000002050823 */ /* 0x000fe200000000ff */
[----:B------:R-:W-:Y:S06]  /*0430*/  BRA `(.L_x_5) ;  /* 0x0000000000887947 */ /* 0x000fec0003800000 */
.L_x_4:
[----:B------:R-:W-:-:S04]  /*0440*/  IADD3 R5, PT, PT, R2, -0xfd, RZ ;  /* 0xffffff0302057810 */ /* 0x000fc80007ffe0ff */
[----:B------:R-:W-:-:S13]  /*0450*/  ISETP.GT.U32.AND P0, PT, R5, 0x1, PT ;  /* 0x000000010500780c */ /* 0x000fda0003f04070 */
[----:B------:R-:W-:Y:S05]  /*0460*/  @P0 BRA `(.L_x_6) ;  /* 0x0000000000780947 */ /* 0x000fea0003800000 */
[----:B------:R-:W-:Y:S01]  /*0470*/  LOP3.LUT R7, R0, 0x7fffff, RZ, 0xc0, !PT ;  /* 0x007fffff00077812 */ /* 0x000fe200078ec0ff */
[----:B------:R-:W-:-:S03]  /*0480*/  IMAD.MOV.U32 R12, RZ, RZ, 0x3 ;  /* 0x00000003ff0c7424 */ /* 0x000fc600078e00ff */
[----:B------:R-:W-:Y:S02]  /*0490*/  LOP3.LUT R7, R7, 0x3f800000, RZ, 0xfc, !PT ;  /* 0x3f80000007077812 */ /* 0x000fe400078efcff */
[----:B------:R-:W-:Y:S02]  /*04a0*/  SHF.L.U32 R11, R12, R5, RZ ;  /* 0x000000050c0b7219 */ /* 0x000fe400000006ff */
[----:B------:R-:W0:Y:S02]  /*04b0*/  MUFU.RCP R8, R7 ;  /* 0x0000000700087308 */ /* 0x000e240000001000 */
[----:B0-----:R-:W-:-:S04]  /*04c0*/  FFMA R9, R7, R8, -1 ;  /* 0xbf80000007097423 */ /* 0x001fc80000000008 */
[----:B------:R-:W-:-:S04]  /*04d0*/  FADD.FTZ R9, -R9, -RZ ;  /* 0x800000ff09097221 */ /* 0x000fc80000010100 */
[CCC-:B------:R-:W-:Y:S01]  /*04e0*/  FFMA.RM R10, R8.reuse, R9.reuse, R8.reuse ;  /* 0x00000009080a7223 */ /* 0x1c0fe20000004008 */
[----:B------:R-:W-:-:S04]  /*04f0*/  FFMA.RP R9, R8, R9, R8 ;  /* 0x0000000908097223 */ /* 0x000fc80000008008 */
[C---:B------:R-:W-:Y:S02]  /*0500*/  LOP3.LUT R8, R10.reuse, 0x7fffff, RZ, 0xc0, !PT ;  /* 0x007fffff0a087812 */ /* 0x040fe400078ec0ff */
[----:B------:R-:W-:Y:S02]  /*0510*/  FSETP.NEU.FTZ.AND P0, PT, R10, R9, PT ;  /* 0x000000090a00720b */ /* 0x000fe40003f1d000 */
[----:B------:R-:W-:Y:S02]  /*0520*/  LOP3.LUT R8, R8, 0x800000, RZ, 0xfc, !PT ;  /* 0x0080000008087812 */ /* 0x000fe400078efcff */
[----:B------:R-:W-:Y:S02]  /*0530*/  SEL R9, RZ, 0xffffffff, !P0 ;  /* 0xffffffffff097807 */ /* 0x000fe40004000000 */
[----:B------:R-:W-:Y:S02]  /*0540*/  LOP3.LUT R10, R11, R8, RZ, 0xc0, !PT ;  /* 0x000000080b0a7212 */ /* 0x000fe400078ec0ff */
[----:B------:R-:W-:-:S02]  /*0550*/  IADD3 R9, PT, PT, -R9, RZ, RZ ;  /* 0x000000ff09097210 */ /* 0x000fc40007ffe1ff */
[-C--:B------:R-:W-:Y:S02]  /*0560*/  SHF.R.U32.HI R10, RZ, R5.reuse, R10 ;  /* 0x00000005ff0a7219 */ /* 0x080fe4000001160a */
[----:B------:R-:W-:Y:S02]  /*0570*/  LOP3.LUT P1, RZ, R9, R5, R8, 0xf8, !PT ;  /* 0x0000000509ff7212 */ /* 0x000fe4000782f808 */
[C---:B------:R-:W-:Y:S02]  /*0580*/  LOP3.LUT P0, RZ, R10.reuse, 0x1, RZ, 0xc0, !PT ;  /* 0x000000010aff7812 */ /* 0x040fe4000780c0ff */
[----:B------:R-:W-:-:S04]  /*0590*/  LOP3.LUT P2, RZ, R10, 0x2, RZ, 0xc0, !PT ;  /* 0x000000020aff7812 */ /* 0x000fc8000784c0ff */
[----:B------:R-:W-:Y:S02]  /*05a0*/  PLOP3.LUT P0, PT, P0, P1, P2, 0xe0, 0x0 ;  /* 0x000000000000781c */ /* 0x000fe40000703c20 */
[----:B------:R-:W-:Y:S02]  /*05b0*/  LOP3.LUT P1, RZ, R0, 0x7fffff, RZ, 0xc0, !PT ;  /* 0x007fffff00ff7812 */ /* 0x000fe4000782c0ff */
[----:B------:R-:W-:-:S05]  /*05c0*/  SEL R5, RZ, 0x1, !P0 ;  /* 0x00000001ff057807 */ /* 0x000fca0004000000 */
[----:B------:R-:W-:-:S05]  /*05d0*/  IMAD.MOV R5, RZ, RZ, -R5 ;  /* 0x000000ffff057224 */ /* 0x000fca00078e0a05 */
[----:B------:R-:W-:Y:S02]  /*05e0*/  ISETP.GE.AND P0, PT, R5, RZ, PT ;  /* 0x000000ff0500720c */ /* 0x000fe40003f06270 */
[----:B------:R-:W-:-:S04]  /*05f0*/  IADD3 R5, PT, PT, R2, -0xfc, RZ ;  /* 0xffffff0402057810 */ /* 0x000fc80007ffe0ff */
[----:B------:R-:W-:-:S07]  /*0600*/  SHF.R.U32.HI R5, RZ, R5, R8 ;  /* 0x00000005ff057219 */ /* 0x000fce0000011608 */
[----:B------:R-:W-:-:S05]  /*0610*/  @!P0 VIADD R5, R5, 0x1 ;  /* 0x0000000105058836 */ /* 0x000fca0000000000 */
[----:B------:R-:W-:-:S04]  /*0620*/  @!P1 SHF.L.U32 R5, R5, 0x1, RZ ;  /* 0x0000000105059819 */ /* 0x000fc800000006ff */
[----:B------:R-:W-:Y:S01]  /*0630*/  LOP3.LUT R5, R5, 0x80000000, R0, 0xf8, !PT ;  /* 0x8000000005057812 */ /* 0x000fe200078ef800 */
[----:B------:R-:W-:Y:S06]  /*0640*/  BRA `(.L_x_5) ;  /* 0x0000000000047947 */ /* 0x000fec0003800000 */
.L_x_6:
[----:B------:R0:W1:Y:S02]  /*0650*/  MUFU.RCP R5, R0 ;  /* 0x0000000000057308 */ /* 0x0000640000001000 */
.L_x_5:
[----:B------:R-:W-:Y:S05]  /*0660*/  BSYNC.RECONVERGENT B1 ;  /* 0x0000000000017941 */ /* 0x000fea0003800200 */
.L_x_3:
[----:B------:R-:W-:-:S04]  /*0670*/  MOV R7, 0x0 ;  /* 0x0000000000077802 */ /* 0x000fc80000000f00 */
[----:B01----:R-:W-:Y:S05]  /*0680*/  RET.REL.NODEC R6 `(_Z11back_swigluPfS_S_ii) ;  /* 0xfffffff8065c7950 */ /* 0x003fea0003c3ffff */
.L_x_7:
[----:B------:R-:W-:-:S00]  /*0690*/  BRA `(.L_x_7) ;  /* 0xfffffffc00fc7947 */ /* 0x000fc0000383ffff */
[----:B------:R-:W-:-:S00]  /*06a0*/  NOP ;  /* 0x0000000000007918 */ /* 0x000fc00000000000 */
        /* <DEDUP_REMOVED lines=13> */
.L_x_8:


//--------------------- .nv.shared.reserved.0     --------------------------
	.section	.nv.shared.reserved.0,"aw",@nobits
	.weak		__nv_reservedSMEM_offset_0_alias
	.size		__nv_reservedSMEM_offset_0_alias, 0, 64
	.other		__nv_reservedSMEM_offset_0_alias,@"STO_CUDA_RESERVED_SHARED STV_DEFAULT"
__nv_reservedSMEM_offset_0_alias:
	.zero		0
	.zero		64


//--------------------- .nv.constant0._Z11back_swigluPfS_S_ii --------------------------
	.section	.nv.constant0._Z11back_swigluPfS_S_ii,"a",@progbits
	.sectionflags	@""
	.align	4
.nv.constant0._Z11back_swigluPfS_S_ii:
	.zero		928


//--------------------- SYMBOLS --------------------------

	.type		.nv.reservedSmem.offset0,@object
	.size		.nv.reservedSmem.offset0,0x4
